//
// Generated by NVIDIA NVVM Compiler
//
// Compiler Build ID: CL-36424714
// Cuda compilation tools, release 13.0, V13.0.88
// Based on NVVM 20.0.0
//

.version 9.0
.target sm_100
.address_size 64

	// .globl	_Z17vectorAddNoUnrollPfS_S_i

.visible .entry _Z17vectorAddNoUnrollPfS_S_i(
	.param .u64 .ptr .align 1 _Z17vectorAddNoUnrollPfS_S_i_param_0,
	.param .u64 .ptr .align 1 _Z17vectorAddNoUnrollPfS_S_i_param_1,
	.param .u64 .ptr .align 1 _Z17vectorAddNoUnrollPfS_S_i_param_2,
	.param .u32 _Z17vectorAddNoUnrollPfS_S_i_param_3
)
{
	.reg .pred 	%p<2>;
	.reg .b32 	%r<6>;
	.reg .b32 	%f<104>;
	.reg .b64 	%rd<11>;

	ld.param.u64 	%rd1, [_Z17vectorAddNoUnrollPfS_S_i_param_0];
	ld.param.u64 	%rd2, [_Z17vectorAddNoUnrollPfS_S_i_param_1];
	ld.param.u64 	%rd3, [_Z17vectorAddNoUnrollPfS_S_i_param_2];
	ld.param.u32 	%r2, [_Z17vectorAddNoUnrollPfS_S_i_param_3];
	mov.u32 	%r3, %ctaid.x;
	mov.u32 	%r4, %ntid.x;
	mov.u32 	%r5, %tid.x;
	mad.lo.s32 	%r1, %r3, %r4, %r5;
	setp.ge.s32 	%p1, %r1, %r2;
	@%p1 bra 	$L__BB0_2;
	cvta.to.global.u64 	%rd4, %rd3;
	cvta.to.global.u64 	%rd5, %rd1;
	cvta.to.global.u64 	%rd6, %rd2;
	mul.wide.s32 	%rd7, %r1, 4;
	add.s64 	%rd8, %rd5, %rd7;
	ld.global.f32 	%f1, [%rd8];
	add.s64 	%rd9, %rd6, %rd7;
	ld.global.f32 	%f2, [%rd9];
	add.f32 	%f3, %f1, %f2;
	add.f32 	%f4, %f3, 0f00000000;
	add.f32 	%f5, %f4, %f3;
	add.f32 	%f6, %f5, %f3;
	add.f32 	%f7, %f6, %f3;
	add.f32 	%f8, %f7, %f3;
	add.f32 	%f9, %f8, %f3;
	add.f32 	%f10, %f9, %f3;
	add.f32 	%f11, %f10, %f3;
	add.f32 	%f12, %f11, %f3;
	add.f32 	%f13, %f12, %f3;
	add.f32 	%f14, %f13, %f3;
	add.f32 	%f15, %f14, %f3;
	add.f32 	%f16, %f15, %f3;
	add.f32 	%f17, %f16, %f3;
	add.f32 	%f18, %f17, %f3;
	add.f32 	%f19, %f18, %f3;
	add.f32 	%f20, %f19, %f3;
	add.f32 	%f21, %f20, %f3;
	add.f32 	%f22, %f21, %f3;
	add.f32 	%f23, %f22, %f3;
	add.f32 	%f24, %f23, %f3;
	add.f32 	%f25, %f24, %f3;
	add.f32 	%f26, %f25, %f3;
	add.f32 	%f27, %f26, %f3;
	add.f32 	%f28, %f27, %f3;
	add.f32 	%f29, %f28, %f3;
	add.f32 	%f30, %f29, %f3;
	add.f32 	%f31, %f30, %f3;
	add.f32 	%f32, %f31, %f3;
	add.f32 	%f33, %f32, %f3;
	add.f32 	%f34, %f33, %f3;
	add.f32 	%f35, %f34, %f3;
	add.f32 	%f36, %f35, %f3;
	add.f32 	%f37, %f36, %f3;
	add.f32 	%f38, %f37, %f3;
	add.f32 	%f39, %f38, %f3;
	add.f32 	%f40, %f39, %f3;
	add.f32 	%f41, %f40, %f3;
	add.f32 	%f42, %f41, %f3;
	add.f32 	%f43, %f42, %f3;
	add.f32 	%f44, %f43, %f3;
	add.f32 	%f45, %f44, %f3;
	add.f32 	%f46, %f45, %f3;
	add.f32 	%f47, %f46, %f3;
	add.f32 	%f48, %f47, %f3;
	add.f32 	%f49, %f48, %f3;
	add.f32 	%f50, %f49, %f3;
	add.f32 	%f51, %f50, %f3;
	add.f32 	%f52, %f51, %f3;
	add.f32 	%f53, %f52, %f3;
	add.f32 	%f54, %f53, %f3;
	add.f32 	%f55, %f54, %f3;
	add.f32 	%f56, %f55, %f3;
	add.f32 	%f57, %f56, %f3;
	add.f32 	%f58, %f57, %f3;
	add.f32 	%f59, %f58, %f3;
	add.f32 	%f60, %f59, %f3;
	add.f32 	%f61, %f60, %f3;
	add.f32 	%f62, %f61, %f3;
	add.f32 	%f63, %f62, %f3;
	add.f32 	%f64, %f63, %f3;
	add.f32 	%f65, %f64, %f3;
	add.f32 	%f66, %f65, %f3;
	add.f32 	%f67, %f66, %f3;
	add.f32 	%f68, %f67, %f3;
	add.f32 	%f69, %f68, %f3;
	add.f32 	%f70, %f69, %f3;
	add.f32 	%f71, %f70, %f3;
	add.f32 	%f72, %f71, %f3;
	add.f32 	%f73, %f72, %f3;
	add.f32 	%f74, %f73, %f3;
	add.f32 	%f75, %f74, %f3;
	add.f32 	%f76, %f75, %f3;
	add.f32 	%f77, %f76, %f3;
	add.f32 	%f78, %f77, %f3;
	add.f32 	%f79, %f78, %f3;
	add.f32 	%f80, %f79, %f3;
	add.f32 	%f81, %f80, %f3;
	add.f32 	%f82, %f81, %f3;
	add.f32 	%f83, %f82, %f3;
	add.f32 	%f84, %f83, %f3;
	add.f32 	%f85, %f84, %f3;
	add.f32 	%f86, %f85, %f3;
	add.f32 	%f87, %f86, %f3;
	add.f32 	%f88, %f87, %f3;
	add.f32 	%f89, %f88, %f3;
	add.f32 	%f90, %f89, %f3;
	add.f32 	%f91, %f90, %f3;
	add.f32 	%f92, %f91, %f3;
	add.f32 	%f93, %f92, %f3;
	add.f32 	%f94, %f93, %f3;
	add.f32 	%f95, %f94, %f3;
	add.f32 	%f96, %f95, %f3;
	add.f32 	%f97, %f96, %f3;
	add.f32 	%f98, %f97, %f3;
	add.f32 	%f99, %f98, %f3;
	add.f32 	%f100, %f99, %f3;
	add.f32 	%f101, %f100, %f3;
	add.f32 	%f102, %f101, %f3;
	add.f32 	%f103, %f102, %f3;
	add.s64 	%rd10, %rd4, %rd7;
	st.global.f32 	[%rd10], %f103;
$L__BB0_2:
	ret;

}
	// .globl	_Z15vectorAddUnrollPfS_S_i
.visible .entry _Z15vectorAddUnrollPfS_S_i(
	.param .u64 .ptr .align 1 _Z15vectorAddUnrollPfS_S_i_param_0,
	.param .u64 .ptr .align 1 _Z15vectorAddUnrollPfS_S_i_param_1,
	.param .u64 .ptr .align 1 _Z15vectorAddUnrollPfS_S_i_param_2,
	.param .u32 _Z15vectorAddUnrollPfS_S_i_param_3
)
{
	.reg .pred 	%p<2>;
	.reg .b32 	%r<6>;
	.reg .b32 	%f<104>;
	.reg .b64 	%rd<11>;

	ld.param.u64 	%rd1, [_Z15vectorAddUnrollPfS_S_i_param_0];
	ld.param.u64 	%rd2, [_Z15vectorAddUnrollPfS_S_i_param_1];
	ld.param.u64 	%rd3, [_Z15vectorAddUnrollPfS_S_i_param_2];
	ld.param.u32 	%r2, [_Z15vectorAddUnrollPfS_S_i_param_3];
	mov.u32 	%r3, %ctaid.x;
	mov.u32 	%r4, %ntid.x;
	mov.u32 	%r5, %tid.x;
	mad.lo.s32 	%r1, %r3, %r4, %r5;
	setp.ge.s32 	%p1, %r1, %r2;
	@%p1 bra 	$L__BB1_2;
	cvta.to.global.u64 	%rd4, %rd3;
	cvta.to.global.u64 	%rd5, %rd1;
	cvta.to.global.u64 	%rd6, %rd2;
	mul.wide.s32 	%rd7, %r1, 4;
	add.s64 	%rd8, %rd5, %rd7;
	ld.global.f32 	%f1, [%rd8];
	add.s64 	%rd9, %rd6, %rd7;
	ld.global.f32 	%f2, [%rd9];
	add.f32 	%f3, %f1, %f2;
	add.f32 	%f4, %f3, 0f00000000;
	add.f32 	%f5, %f4, %f3;
	add.f32 	%f6, %f5, %f3;
	add.f32 	%f7, %f6, %f3;
	add.f32 	%f8, %f7, %f3;
	add.f32 	%f9, %f8, %f3;
	add.f32 	%f10, %f9, %f3;
	add.f32 	%f11, %f10, %f3;
	add.f32 	%f12, %f11, %f3;
	add.f32 	%f13, %f12, %f3;
	add.f32 	%f14, %f13, %f3;
	add.f32 	%f15, %f14, %f3;
	add.f32 	%f16, %f15, %f3;
	add.f32 	%f17, %f16, %f3;
	add.f32 	%f18, %f17, %f3;
	add.f32 	%f19, %f18, %f3;
	add.f32 	%f20, %f19, %f3;
	add.f32 	%f21, %f20, %f3;
	add.f32 	%f22, %f21, %f3;
	add.f32 	%f23, %f22, %f3;
	add.f32 	%f24, %f23, %f3;
	add.f32 	%f25, %f24, %f3;
	add.f32 	%f26, %f25, %f3;
	add.f32 	%f27, %f26, %f3;
	add.f32 	%f28, %f27, %f3;
	add.f32 	%f29, %f28, %f3;
	add.f32 	%f30, %f29, %f3;
	add.f32 	%f31, %f30, %f3;
	add.f32 	%f32, %f31, %f3;
	add.f32 	%f33, %f32, %f3;
	add.f32 	%f34, %f33, %f3;
	add.f32 	%f35, %f34, %f3;
	add.f32 	%f36, %f35, %f3;
	add.f32 	%f37, %f36, %f3;
	add.f32 	%f38, %f37, %f3;
	add.f32 	%f39, %f38, %f3;
	add.f32 	%f40, %f39, %f3;
	add.f32 	%f41, %f40, %f3;
	add.f32 	%f42, %f41, %f3;
	add.f32 	%f43, %f42, %f3;
	add.f32 	%f44, %f43, %f3;
	add.f32 	%f45, %f44, %f3;
	add.f32 	%f46, %f45, %f3;
	add.f32 	%f47, %f46, %f3;
	add.f32 	%f48, %f47, %f3;
	add.f32 	%f49, %f48, %f3;
	add.f32 	%f50, %f49, %f3;
	add.f32 	%f51, %f50, %f3;
	add.f32 	%f52, %f51, %f3;
	add.f32 	%f53, %f52, %f3;
	add.f32 	%f54, %f53, %f3;
	add.f32 	%f55, %f54, %f3;
	add.f32 	%f56, %f55, %f3;
	add.f32 	%f57, %f56, %f3;
	add.f32 	%f58, %f57, %f3;
	add.f32 	%f59, %f58, %f3;
	add.f32 	%f60, %f59, %f3;
	add.f32 	%f61, %f60, %f3;
	add.f32 	%f62, %f61, %f3;
	add.f32 	%f63, %f62, %f3;
	add.f32 	%f64, %f63, %f3;
	add.f32 	%f65, %f64, %f3;
	add.f32 	%f66, %f65, %f3;
	add.f32 	%f67, %f66, %f3;
	add.f32 	%f68, %f67, %f3;
	add.f32 	%f69, %f68, %f3;
	add.f32 	%f70, %f69, %f3;
	add.f32 	%f71, %f70, %f3;
	add.f32 	%f72, %f71, %f3;
	add.f32 	%f73, %f72, %f3;
	add.f32 	%f74, %f73, %f3;
	add.f32 	%f75, %f74, %f3;
	add.f32 	%f76, %f75, %f3;
	add.f32 	%f77, %f76, %f3;
	add.f32 	%f78, %f77, %f3;
	add.f32 	%f79, %f78, %f3;
	add.f32 	%f80, %f79, %f3;
	add.f32 	%f81, %f80, %f3;
	add.f32 	%f82, %f81, %f3;
	add.f32 	%f83, %f82, %f3;
	add.f32 	%f84, %f83, %f3;
	add.f32 	%f85, %f84, %f3;
	add.f32 	%f86, %f85, %f3;
	add.f32 	%f87, %f86, %f3;
	add.f32 	%f88, %f87, %f3;
	add.f32 	%f89, %f88, %f3;
	add.f32 	%f90, %f89, %f3;
	add.f32 	%f91, %f90, %f3;
	add.f32 	%f92, %f91, %f3;
	add.f32 	%f93, %f92, %f3;
	add.f32 	%f94, %f93, %f3;
	add.f32 	%f95, %f94, %f3;
	add.f32 	%f96, %f95, %f3;
	add.f32 	%f97, %f96, %f3;
	add.f32 	%f98, %f97, %f3;
	add.f32 	%f99, %f98, %f3;
	add.f32 	%f100, %f99, %f3;
	add.f32 	%f101, %f100, %f3;
	add.f32 	%f102, %f101, %f3;
	add.f32 	%f103, %f102, %f3;
	add.s64 	%rd10, %rd4, %rd7;
	st.global.f32 	[%rd10], %f103;
$L__BB1_2:
	ret;

}


// ===== COMPILED SASS (sm_100) =====

	.target	sm_100

	.elftype	@"ET_EXEC"


//--------------------- .note.nv.tkinfo           --------------------------
	.section	.note.nv.tkinfo,"",@"SHT_NOTE"
	.sectionflags	@"SHF_NOTE_NV_TKINFO"
	.tkinfo
        /*0018*/ 	.word	0x00000002
        /*0030*/ 	.string	""
        /*0030*/ 	.string	"ptxas"
        /*0030*/ 	.string	"Cuda compilation tools, release 13.0, V13.0.88"
        /*0030*/ 	.string	"Build cuda_13.0.r13.0/compiler.36424714_0"
        /*0030*/ 	.string	"-arch sm_100 -m 64 "



//--------------------- .note.nv.cuinfo           --------------------------
	.section	.note.nv.cuinfo,"",@"SHT_NOTE"
	.sectionflags	@"SHF_NOTE_NV_CUINFO"
        /*0018*/ 	.short	0x0002
        /*001a*/ 	.short	0x0064
        /*001c*/ 	.short	0x0082
	.zero		2


//--------------------- .nv.info                  --------------------------
	.section	.nv.info,"",@"SHT_CUDA_INFO"
	.align	4


	//----- nvinfo : EIATTR_REGCOUNT
	.align		4
        /*0000*/ 	.byte	0x04, 0x2f
        /*0002*/ 	.short	(.L_1 - .L_0)
	.align		4
.L_0:
        /*0004*/ 	.word	index@(_Z17vectorAddNoUnrollPfS_S_i)
        /*0008*/ 	.word	0x0000000a


	//----- nvinfo : EIATTR_FRAME_SIZE
	.align		4
.L_1:
        /*000c*/ 	.byte	0x04, 0x11
        /*000e*/ 	.short	(.L_3 - .L_2)
	.align		4
.L_2:
        /*0010*/ 	.word	index@(_Z17vectorAddNoUnrollPfS_S_i)
        /*0014*/ 	.word	0x00000000


	//----- nvinfo : EIATTR_REGCOUNT
	.align		4
.L_3:
        /*0018*/ 	.byte	0x04, 0x2f
        /*001a*/ 	.short	(.L_5 - .L_4)
	.align		4
.L_4:
        /*001c*/ 	.word	index@(_Z15vectorAddUnrollPfS_S_i)
        /*0020*/ 	.word	0x0000000a


	//----- nvinfo : EIATTR_FRAME_SIZE
	.align		4
.L_5:
        /*0024*/ 	.byte	0x04, 0x11
        /*0026*/ 	.short	(.L_7 - .L_6)
	.align		4
.L_6:
        /*0028*/ 	.word	index@(_Z15vectorAddUnrollPfS_S_i)
        /*002c*/ 	.word	0x00000000


	//----- nvinfo : EIATTR_MIN_STACK_SIZE
	.align		4
.L_7:
        /*0030*/ 	.byte	0x04, 0x12
        /*0032*/ 	.short	(.L_9 - .L_8)
	.align		4
.L_8:
        /*0034*/ 	.word	index@(_Z15vectorAddUnrollPfS_S_i)
        /*0038*/ 	.word	0x00000000


	//----- nvinfo : EIATTR_MIN_STACK_SIZE
	.align		4
.L_9:
        /*003c*/ 	.byte	0x04, 0x12
        /*003e*/ 	.short	(.L_11 - .L_10)
	.align		4
.L_10:
        /*0040*/ 	.word	index@(_Z17vectorAddNoUnrollPfS_S_i)
        /*0044*/ 	.word	0x00000000
.L_11:


//--------------------- .nv.compat                --------------------------
	.section	.nv.compat,"",@"SHT_CUDA_COMPAT_INFO"
	.align	4
        /*0000*/ 	.byte	0x02, 0x09, 0x00, 0x00, 0x02, 0x02, 0x01, 0x00, 0x02, 0x05, 0x05, 0x00, 0x03, 0x07, 0x01, 0x01
        /*0010*/ 	.byte	0x02, 0x03, 0x00, 0x00, 0x02, 0x06, 0x01, 0x00, 0x04, 0x0b, 0x08, 0x00, 0x09, 0x00, 0x00, 0x00
        /*0020*/ 	.byte	0x00, 0x00, 0x00, 0x00


//--------------------- .nv.info._Z15vectorAddUnrollPfS_S_i --------------------------
	.section	.nv.info._Z15vectorAddUnrollPfS_S_i,"",@"SHT_CUDA_INFO"
	.sectionflags	@""
	.align	4


	//----- nvinfo : EIATTR_CUDA_API_VERSION
	.align		4
        /*0000*/ 	.byte	0x04, 0x37
        /*0002*/ 	.short	(.L_13 - .L_12)
.L_12:
        /*0004*/ 	.word	0x00000082


	//----- nvinfo : EIATTR_KPARAM_INFO
	.align		4
.L_13:
        /*0008*/ 	.byte	0x04, 0x17
        /*000a*/ 	.short	(.L_15 - .L_14)
.L_14:
        /*000c*/ 	.word	0x00000000
        /*0010*/ 	.short	0x0003
        /*0012*/ 	.short	0x0018
        /*0014*/ 	.byte	0x00, 0xf0, 0x11, 0x00


	//----- nvinfo : EIATTR_KPARAM_INFO
	.align		4
.L_15:
        /*0018*/ 	.byte	0x04, 0x17
        /*001a*/ 	.short	(.L_17 - .L_16)
.L_16:
        /*001c*/ 	.word	0x00000000
        /*0020*/ 	.short	0x0002
        /*0022*/ 	.short	0x0010
        /*0024*/ 	.byte	0x00, 0xf5, 0x21, 0x00


	//----- nvinfo : EIATTR_KPARAM_INFO
	.align		4
.L_17:
        /*0028*/ 	.byte	0x04, 0x17
        /*002a*/ 	.short	(.L_19 - .L_18)
.L_18:
        /*002c*/ 	.word	0x00000000
        /*0030*/ 	.short	0x0001
        /*0032*/ 	.short	0x0008
        /*0034*/ 	.byte	0x00, 0xf5, 0x21, 0x00


	//----- nvinfo : EIATTR_KPARAM_INFO
	.align		4
.L_19:
        /*0038*/ 	.byte	0x04, 0x17
        /*003a*/ 	.short	(.L_21 - .L_20)
.L_20:
        /*003c*/ 	.word	0x00000000
        /*0040*/ 	.short	0x0000
        /*0042*/ 	.short	0x0000
        /*0044*/ 	.byte	0x00, 0xf5, 0x21, 0x00


	//----- nvinfo : EIATTR_SPARSE_MMA_MASK
	.align		4
.L_21:
        /*0048*/ 	.byte	0x03, 0x50
        /*004a*/ 	.short	0x0000


	//----- nvinfo : EIATTR_MAXREG_COUNT
	.align		4
        /*004c*/ 	.byte	0x03, 0x1b
        /*004e*/ 	.short	0x00ff


	//----- nvinfo : EIATTR_MERCURY_ISA_VERSION
	.align		4
        /*0050*/ 	.byte	0x03, 0x5f
        /*0052*/ 	.short	0x0101


	//----- nvinfo : EIATTR_VRC_CTA_INIT_COUNT
	.align		4
        /*0054*/ 	.byte	0x02, 0x4a
	.zero		1
	.zero		1


	//----- nvinfo : EIATTR_EXIT_INSTR_OFFSETS
	.align		4
        /*0058*/ 	.byte	0x04, 0x1c
        /*005a*/ 	.short	(.L_23 - .L_22)


	//   ....[0]....
.L_22:
        /*005c*/ 	.word	0x00000070


	//   ....[1]....
        /*0060*/ 	.word	0x00000770


	//----- nvinfo : EIATTR_CBANK_PARAM_SIZE
	.align		4
.L_23:
        /*0064*/ 	.byte	0x03, 0x19
        /*0066*/ 	.short	0x001c


	//----- nvinfo : EIATTR_PARAM_CBANK
	.align		4
        /*0068*/ 	.byte	0x04, 0x0a
        /*006a*/ 	.short	(.L_25 - .L_24)
	.align		4
.L_24:
        /*006c*/ 	.word	index@(.nv.constant0._Z15vectorAddUnrollPfS_S_i)
        /*0070*/ 	.short	0x0380
        /*0072*/ 	.short	0x001c


	//----- nvinfo : EIATTR_SW_WAR
	.align		4
.L_25:
        /*0074*/ 	.byte	0x04, 0x36
        /*0076*/ 	.short	(.L_27 - .L_26)
.L_26:
        /*0078*/ 	.word	0x00000008
.L_27:


//--------------------- .nv.info._Z17vectorAddNoUnrollPfS_S_i --------------------------
	.section	.nv.info._Z17vectorAddNoUnrollPfS_S_i,"",@"SHT_CUDA_INFO"
	.sectionflags	@""
	.align	4


	//----- nvinfo : EIATTR_CUDA_API_VERSION
	.align		4
        /*0000*/ 	.byte	0x04, 0x37
        /*0002*/ 	.short	(.L_29 - .L_28)
.L_28:
        /*0004*/ 	.word	0x00000082


	//----- nvinfo : EIATTR_KPARAM_INFO
	.align		4
.L_29:
        /*0008*/ 	.byte	0x04, 0x17
        /*000a*/ 	.short	(.L_31 - .L_30)
.L_30:
        /*000c*/ 	.word	0x00000000
        /*0010*/ 	.short	0x0003
        /*0012*/ 	.short	0x0018
        /*0014*/ 	.byte	0x00, 0xf0, 0x11, 0x00


	//----- nvinfo : EIATTR_KPARAM_INFO
	.align		4
.L_31:
        /*0018*/ 	.byte	0x04, 0x17
        /*001a*/ 	.short	(.L_33 - .L_32)
.L_32:
        /*001c*/ 	.word	0x00000000
        /*0020*/ 	.short	0x0002
        /*0022*/ 	.short	0x0010
        /*0024*/ 	.byte	0x00, 0xf5, 0x21, 0x00


	//----- nvinfo : EIATTR_KPARAM_INFO
	.align		4
.L_33:
        /*0028*/ 	.byte	0x04, 0x17
        /*002a*/ 	.short	(.L_35 - .L_34)
.L_34:
        /*002c*/ 	.word	0x00000000
        /*0030*/ 	.short	0x0001
        /*0032*/ 	.short	0x0008
        /*0034*/ 	.byte	0x00, 0xf5, 0x21, 0x00


	//----- nvinfo : EIATTR_KPARAM_INFO
	.align		4
.L_35:
        /*0038*/ 	.byte	0x04, 0x17
        /*003a*/ 	.short	(.L_37 - .L_36)
.L_36:
        /*003c*/ 	.word	0x00000000
        /*0040*/ 	.short	0x0000
        /*0042*/ 	.short	0x0000
        /*0044*/ 	.byte	0x00, 0xf5, 0x21, 0x00


	//----- nvinfo : EIATTR_SPARSE_MMA_MASK
	.align		4
.L_37:
        /*0048*/ 	.byte	0x03, 0x50
        /*004a*/ 	.short	0x0000


	//----- nvinfo : EIATTR_MAXREG_COUNT
	.align		4
        /*004c*/ 	.byte	0x03, 0x1b
        /*004e*/ 	.short	0x00ff


	//----- nvinfo : EIATTR_MERCURY_ISA_VERSION
	.align		4
        /*0050*/ 	.byte	0x03, 0x5f
        /*0052*/ 	.short	0x0101


	//----- nvinfo : EIATTR_VRC_CTA_INIT_COUNT
	.align		4
        /*0054*/ 	.byte	0x02, 0x4a
	.zero		1
	.zero		1


	//----- nvinfo : EIATTR_EXIT_INSTR_OFFSETS
	.align		4
        /*0058*/ 	.byte	0x04, 0x1c
        /*005a*/ 	.short	(.L_39 - .L_38)


	//   ....[0]....
.L_38:
        /*005c*/ 	.word	0x00000070


	//   ....[1]....
        /*0060*/ 	.word	0x00000770


	//----- nvinfo : EIATTR_CBANK_PARAM_SIZE
	.align		4
.L_39:
        /*0064*/ 	.byte	0x03, 0x19
        /*0066*/ 	.short	0x001c


	//----- nvinfo : EIATTR_PARAM_CBANK
	.align		4
        /*0068*/ 	.byte	0x04, 0x0a
        /*006a*/ 	.short	(.L_41 - .L_40)
	.align		4
.L_40:
        /*006c*/ 	.word	index@(.nv.constant0._Z17vectorAddNoUnrollPfS_S_i)
        /*0070*/ 	.short	0x0380
        /*0072*/ 	.short	0x001c


	//----- nvinfo : EIATTR_SW_WAR
	.align		4
.L_41:
        /*0074*/ 	.byte	0x04, 0x36
        /*0076*/ 	.short	(.L_43 - .L_42)
.L_42:
        /*0078*/ 	.word	0x00000008
.L_43:


//--------------------- .nv.callgraph             --------------------------
	.section	.nv.callgraph,"",@"SHT_CUDA_CALLGRAPH"
	.align	4
	.sectionentsize	8
	.align		4
        /*0000*/ 	.word	0x00000000
	.align		4
        /*0004*/ 	.word	0xffffffff
	.align		4
        /*0008*/ 	.word	0x00000000
	.align		4
        /*000c*/ 	.word	0xfffffffe
	.align		4
        /*0010*/ 	.word	0x00000000
	.align		4
        /*0014*/ 	.word	0xfffffffd
	.align		4
        /*0018*/ 	.word	0x00000000
	.align		4
        /*001c*/ 	.word	0xfffffffc


//--------------------- .text._Z15vectorAddUnrollPfS_S_i --------------------------
	.section	.text._Z15vectorAddUnrollPfS_S_i,"ax",@progbits
	.align	128
        .global         _Z15vectorAddUnrollPfS_S_i
        .type           _Z15vectorAddUnrollPfS_S_i,@function
        .size           _Z15vectorAddUnrollPfS_S_i,(.L_x_2 - _Z15vectorAddUnrollPfS_S_i)
        .other          _Z15vectorAddUnrollPfS_S_i,@"STO_CUDA_ENTRY STV_DEFAULT"
_Z15vectorAddUnrollPfS_S_i:
.text._Z15vectorAddUnrollPfS_S_i:
[----:B------:R-:W-:Y:S01]  /*0000*/  LDC R1, c[0x0][0x37c] ;  /* 0x0000df00ff017b82 */ /* 0x000fe20000000800 */
[----:B------:R-:W0:Y:S07]  /*0010*/  S2R R3, SR_TID.X ;  /* 0x0000000000037919 */ /* 0x000e2e0000002100 */
[----:B------:R-:W0:Y:S01]  /*0020*/  S2UR UR4, SR_CTAID.X ;  /* 0x00000000000479c3 */ /* 0x000e220000002500 */
[----:B------:R-:W1:Y:S07]  /*0030*/  LDCU UR5, c[0x0][0x398] ;  /* 0x00007300ff0577ac */ /* 0x000e6e0008000800 */
[----:B------:R-:W0:Y:S02]  /*0040*/  LDC R0, c[0x0][0x360] ;  /* 0x0000d800ff007b82 */ /* 0x000e240000000800 */
[----:B0-----:R-:W-:-:S05]  /*0050*/  IMAD R0, R0, UR4, R3 ;  /* 0x0000000400007c24 */ /* 0x001fca000f8e0203 */
[----:B-1----:R-:W-:-:S13]  /*0060*/  ISETP.GE.AND P0, PT, R0, UR5, PT ;  /* 0x0000000500007c0c */ /* 0x002fda000bf06270 */
[----:B------:R-:W-:Y:S05]  /*0070*/  @P0 EXIT ;  /* 0x000000000000094d */ /* 0x000fea0003800000 */
[----:B------:R-:W0:Y:S01]  /*0080*/  LDC.64 R6, c[0x0][0x388] ;  /* 0x0000e200ff067b82 */ /* 0x000e220000000a00 */
[----:B------:R-:W1:Y:S07]  /*0090*/  LDCU.64 UR4, c[0x0][0x358] ;  /* 0x00006b00ff0477ac */ /* 0x000e6e0008000a00 */
[----:B------:R-:W2:Y:S01]  /*00a0*/  LDC.64 R4, c[0x0][0x380] ;  /* 0x0000e000ff047b82 */ /* 0x000ea20000000a00 */
[----:B0-----:R-:W-:-:S06]  /*00b0*/  IMAD.WIDE R6, R0, 0x4, R6 ;  /* 0x0000000400067825 */ /* 0x001fcc00078e0206 */
[----:B-1----:R-:W3:Y:S01]  /*00c0*/  LDG.E R7, desc[UR4][R6.64] ;  /* 0x0000000406077981 */ /* 0x002ee2000c1e1900 */
[----:B--2---:R-:W-:-:S05]  /*00d0*/  IMAD.WIDE R4, R0, 0x4, R4 ;  /* 0x0000000400047825 */ /* 0x004fca00078e0204 */
[----:B------:R0:W3:Y:S02]  /*00e0*/  LDG.E R2, desc[UR4][R4.64] ;  /* 0x0000000404027981 */ /* 0x0000e4000c1e1900 */
[----:B0-----:R-:W0:Y:S01]  /*00f0*/  LDC.64 R4, c[0x0][0x390] ;  /* 0x0000e400ff047b82 */ /* 0x001e220000000a00 */
[----:B---3--:R-:W-:-:S04]  /*0100*/  FADD R2, R2, R7 ;  /* 0x0000000702027221 */ /* 0x008fc80000000000 */
[----:B------:R-:W-:-:S04]  /*0110*/  FADD R3, RZ, R2 ;  /* 0x00000002ff037221 */ /* 0x000fc80000000000 */
[----:B------:R-:W-:-:S04]  /*0120*/  FADD R3, R2, R3 ;  /* 0x0000000302037221 */ /* 0x000fc80000000000 */
        /* <DEDUP_REMOVED lines=96> */
[----:B------:R-:W-:Y:S01]  /*0730*/  FADD R3, R2, R3 ;  /* 0x0000000302037221 */ /* 0x000fe20000000000 */
[----:B0-----:R-:W-:-:S04]  /*0740*/  IMAD.WIDE R4, R0, 0x4, R4 ;  /* 0x0000000400047825 */ /* 0x001fc800078e0204 */
[----:B------:R-:W-:-:S05]  /*0750*/  FADD R3, R2, R3 ;  /* 0x0000000302037221 */ /* 0x000fca0000000000 */
[----:B------:R-:W-:Y:S01]  /*0760*/  STG.E desc[UR4][R4.64], R3 ;  /* 0x0000000304007986 */ /* 0x000fe2000c101904 */
[----:B------:R-:W-:Y:S05]  /*0770*/  EXIT ;  /* 0x000000000000794d */ /* 0x000fea0003800000 */
.L_x_0:
[----:B------:R-:W-:-:S00]  /*0780*/  BRA `(.L_x_0) ;  /* 0xfffffffc00fc7947 */ /* 0x000fc0000383ffff */
[----:B------:R-:W-:-:S00]  /*0790*/  NOP ;  /* 0x0000000000007918 */ /* 0x000fc00000000000 */
        /* <DEDUP_REMOVED lines=14> */
.L_x_2:


//--------------------- .text._Z17vectorAddNoUnrollPfS_S_i --------------------------
	.section	.text._Z17vectorAddNoUnrollPfS_S_i,"ax",@progbits
	.align	128
        .global         _Z17vectorAddNoUnrollPfS_S_i
        .type           _Z17vectorAddNoUnrollPfS_S_i,@function
        .size           _Z17vectorAddNoUnrollPfS_S_i,(.L_x_3 - _Z17vectorAddNoUnrollPfS_S_i)
        .other          _Z17vectorAddNoUnrollPfS_S_i,@"STO_CUDA_ENTRY STV_DEFAULT"
_Z17vectorAddNoUnrollPfS_S_i:
.text._Z17vectorAddNoUnrollPfS_S_i:
        /* <DEDUP_REMOVED lines=120> */
.L_x_1:
        /* <DEDUP_REMOVED lines=16> */
.L_x_3:


//--------------------- .nv.shared.reserved.0     --------------------------
	.section	.nv.shared.reserved.0,"aw",@nobits
	.weak		__nv_reservedSMEM_offset_0_alias
	.size		__nv_reservedSMEM_offset_0_alias, 0, 64
	.other		__nv_reservedSMEM_offset_0_alias,@"STO_CUDA_RESERVED_SHARED STV_DEFAULT"
__nv_reservedSMEM_offset_0_alias:
	.zero		0
	.zero		64


//--------------------- .nv.constant0._Z15vectorAddUnrollPfS_S_i --------------------------
	.section	.nv.constant0._Z15vectorAddUnrollPfS_S_i,"a",@progbits
	.sectionflags	@""
	.align	4
.nv.constant0._Z15vectorAddUnrollPfS_S_i:
	.zero		924


//--------------------- .nv.constant0._Z17vectorAddNoUnrollPfS_S_i --------------------------
	.section	.nv.constant0._Z17vectorAddNoUnrollPfS_S_i,"a",@progbits
	.sectionflags	@""
	.align	4
.nv.constant0._Z17vectorAddNoUnrollPfS_S_i:
	.zero		924


//--------------------- SYMBOLS --------------------------

	.type		.nv.reservedSmem.offset0,@object
	.size		.nv.reservedSmem.offset0,0x4
